//
// Generated by NVIDIA NVVM Compiler
//
// Compiler Build ID: CL-36424714
// Cuda compilation tools, release 13.0, V13.0.88
// Based on NVVM 20.0.0
//

.version 9.0
.target sm_100
.address_size 64

	// .globl	_Z8sayhellov
.extern .func  (.param .b32 func_retval0) vprintf
(
	.param .b64 vprintf_param_0,
	.param .b64 vprintf_param_1
)
;
.global .align 1 .b8 $str[34] = {72, 101, 108, 108, 111, 32, 73, 39, 109, 32, 116, 104, 114, 101, 97, 100, 32, 37, 105, 44, 32, 111, 110, 32, 98, 108, 111, 99, 107, 32, 37, 105, 10};

.visible .entry _Z8sayhellov()
{
	.local .align 8 .b8 	__local_depot0[8];
	.reg .b64 	%SP;
	.reg .b64 	%SPL;
	.reg .b32 	%r<5>;
	.reg .b64 	%rd<5>;

	mov.u64 	%SPL, __local_depot0;
	cvta.local.u64 	%SP, %SPL;
	add.u64 	%rd1, %SP, 0;
	add.u64 	%rd2, %SPL, 0;
	mov.u32 	%r1, %tid.x;
	mov.u32 	%r2, %ctaid.x;
	st.local.v2.u32 	[%rd2], {%r1, %r2};
	mov.u64 	%rd3, $str;
	cvta.global.u64 	%rd4, %rd3;
	{ // callseq 0, 0
	.param .b64 param0;
	st.param.b64 	[param0], %rd4;
	.param .b64 param1;
	st.param.b64 	[param1], %rd1;
	.param .b32 retval0;
	call.uni (retval0), 
	vprintf, 
	(
	param0, 
	param1
	);
	ld.param.b32 	%r3, [retval0];
	} // callseq 0
	ret;

}


// ===== COMPILED SASS (sm_100) =====

	.target	sm_100

	.elftype	@"ET_EXEC"


//--------------------- .note.nv.tkinfo           --------------------------
	.section	.note.nv.tkinfo,"",@"SHT_NOTE"
	.sectionflags	@"SHF_NOTE_NV_TKINFO"
	.tkinfo
        /*0018*/ 	.word	0x00000002
        /*0030*/ 	.string	""
        /*0030*/ 	.string	"ptxas"
        /*0030*/ 	.string	"Cuda compilation tools, release 13.0, V13.0.88"
        /*0030*/ 	.string	"Build cuda_13.0.r13.0/compiler.36424714_0"
        /*0030*/ 	.string	"-arch sm_100 -m 64 "



//--------------------- .note.nv.cuinfo           --------------------------
	.section	.note.nv.cuinfo,"",@"SHT_NOTE"
	.sectionflags	@"SHF_NOTE_NV_CUINFO"
        /*0018*/ 	.short	0x0002
        /*001a*/ 	.short	0x0064
        /*001c*/ 	.short	0x0082
	.zero		2


//--------------------- .nv.info                  --------------------------
	.section	.nv.info,"",@"SHT_CUDA_INFO"
	.align	4


	//----- nvinfo : EIATTR_REGCOUNT
	.align		4
        /*0000*/ 	.byte	0x04, 0x2f
        /*0002*/ 	.short	(.L_2 - .L_1)
	.align		4
.L_1:
        /*0004*/ 	.word	index@(_Z8sayhellov)
        /*0008*/ 	.word	0x00000018


	//----- nvinfo : EIATTR_FRAME_SIZE
	.align		4
.L_2:
        /*000c*/ 	.byte	0x04, 0x11
        /*000e*/ 	.short	(.L_4 - .L_3)
	.align		4
.L_3:
        /*0010*/ 	.word	index@(_Z8sayhellov)
        /*0014*/ 	.word	0x00000008


	//----- nvinfo : EIATTR_MIN_STACK_SIZE
	.align		4
.L_4:
        /*0018*/ 	.byte	0x04, 0x12
        /*001a*/ 	.short	(.L_6 - .L_5)
	.align		4
.L_5:
        /*001c*/ 	.word	index@(_Z8sayhellov)
        /*0020*/ 	.word	0x00000008
.L_6:


//--------------------- .nv.compat                --------------------------
	.section	.nv.compat,"",@"SHT_CUDA_COMPAT_INFO"
	.align	4
        /*0000*/ 	.byte	0x02, 0x09, 0x00, 0x00, 0x02, 0x02, 0x01, 0x00, 0x02, 0x05, 0x05, 0x00, 0x03, 0x07, 0x01, 0x01
        /*0010*/ 	.byte	0x02, 0x03, 0x00, 0x00, 0x02, 0x06, 0x01, 0x00, 0x04, 0x0b, 0x08, 0x00, 0x09, 0x00, 0x00, 0x00
        /*0020*/ 	.byte	0x00, 0x00, 0x00, 0x00


//--------------------- .nv.info._Z8sayhellov     --------------------------
	.section	.nv.info._Z8sayhellov,"",@"SHT_CUDA_INFO"
	.sectionflags	@""
	.align	4


	//----- nvinfo : EIATTR_CUDA_API_VERSION
	.align		4
        /*0000*/ 	.byte	0x04, 0x37
        /*0002*/ 	.short	(.L_8 - .L_7)
.L_7:
        /*0004*/ 	.word	0x00000082


	//----- nvinfo : EIATTR_SPARSE_MMA_MASK
	.align		4
.L_8:
        /*0008*/ 	.byte	0x03, 0x50
        /*000a*/ 	.short	0x0000


	//----- nvinfo : EIATTR_MAXREG_COUNT
	.align		4
        /*000c*/ 	.byte	0x03, 0x1b
        /*000e*/ 	.short	0x00ff


	//----- nvinfo : EIATTR_EXTERNS
	.align		4
        /*0010*/ 	.byte	0x04, 0x0f
        /*0012*/ 	.short	(.L_10 - .L_9)


	//   ....[0]....
	.align		4
.L_9:
        /*0014*/ 	.word	index@(vprintf)


	//----- nvinfo : EIATTR_MERCURY_ISA_VERSION
	.align		4
.L_10:
        /*0018*/ 	.byte	0x03, 0x5f
        /*001a*/ 	.short	0x0101


	//----- nvinfo : EIATTR_VRC_CTA_INIT_COUNT
	.align		4
        /*001c*/ 	.byte	0x02, 0x4a
	.zero		1
	.zero		1


	//----- nvinfo : EIATTR_SYSCALL_OFFSETS
	.align		4
        /*0020*/ 	.byte	0x04, 0x46
        /*0022*/ 	.short	(.L_12 - .L_11)


	//   ....[0]....
.L_11:
        /*0024*/ 	.word	0x000000f0


	//----- nvinfo : EIATTR_EXIT_INSTR_OFFSETS
	.align		4
.L_12:
        /*0028*/ 	.byte	0x04, 0x1c
        /*002a*/ 	.short	(.L_14 - .L_13)


	//   ....[0]....
.L_13:
        /*002c*/ 	.word	0x00000100


	//----- nvinfo : EIATTR_SW_WAR
	.align		4
.L_14:
        /*0030*/ 	.byte	0x04, 0x36
        /*0032*/ 	.short	(.L_16 - .L_15)
.L_15:
        /*0034*/ 	.word	0x00000008
.L_16:


//--------------------- .nv.callgraph             --------------------------
	.section	.nv.callgraph,"",@"SHT_CUDA_CALLGRAPH"
	.align	4
	.sectionentsize	8
	.align		4
        /*0000*/ 	.word	0x00000000
	.align		4
        /*0004*/ 	.word	0xffffffff
	.align		4
        /*0008*/ 	.word	index@(_Z8sayhellov)
	.align		4
        /*000c*/ 	.word	index@(vprintf)
	.align		4
        /*0010*/ 	.word	0x00000000
	.align		4
        /*0014*/ 	.word	0xfffffffe
	.align		4
        /*0018*/ 	.word	0x00000000
	.align		4
        /*001c*/ 	.word	0xfffffffd
	.align		4
        /*0020*/ 	.word	0x00000000
	.align		4
        /*0024*/ 	.word	0xfffffffc


//--------------------- .nv.constant4             --------------------------
	.section	.nv.constant4,"a",@progbits
	.align	8
	.align		8
.nv.constant4:
        /*0000*/ 	.dword	vprintf
	.align		8
        /*0008*/ 	.dword	$str


//--------------------- .text._Z8sayhellov        --------------------------
	.section	.text._Z8sayhellov,"ax",@progbits
	.align	128
        .global         _Z8sayhellov
        .type           _Z8sayhellov,@function
        .size           _Z8sayhellov,(.L_x_2 - _Z8sayhellov)
        .other          _Z8sayhellov,@"STO_CUDA_ENTRY STV_DEFAULT"
_Z8sayhellov:
.text._Z8sayhellov:
[----:B------:R-:W0:Y:S01]  /*0000*/  LDC R1, c[0x0][0x37c] ;  /* 0x0000df00ff017b82 */ /* 0x000e220000000800 */
[----:B------:R-:W1:Y:S01]  /*0010*/  S2R R8, SR_TID.X ;  /* 0x0000000000087919 */ /* 0x000e620000002100 */
[----:B0-----:R-:W-:Y:S01]  /*0020*/  VIADD R1, R1, 0xfffffff8 ;  /* 0xfffffff801017836 */ /* 0x001fe20000000000 */
[----:B------:R-:W-:Y:S01]  /*0030*/  MOV R0, 0x0 ;  /* 0x0000000000007802 */ /* 0x000fe20000000f00 */
[----:B------:R-:W0:Y:S01]  /*0040*/  LDCU UR4, c[0x0][0x2f8] ;  /* 0x00005f00ff0477ac */ /* 0x000e220008000800 */
[----:B------:R-:W1:Y:S03]  /*0050*/  S2R R9, SR_CTAID.X ;  /* 0x0000000000097919 */ /* 0x000e660000002500 */
[----:B------:R2:W3:Y:S01]  /*0060*/  LDC.64 R2, c[0x4][R0] ;  /* 0x0100000000027b82 */ /* 0x0004e20000000a00 */
[----:B------:R-:W4:Y:S01]  /*0070*/  LDCU.64 UR6, c[0x4][0x8] ;  /* 0x01000100ff0677ac */ /* 0x000f220008000a00 */
[----:B------:R-:W5:Y:S01]  /*0080*/  LDCU UR5, c[0x0][0x2fc] ;  /* 0x00005f80ff0577ac */ /* 0x000f620008000800 */
[----:B0-----:R-:W-:Y:S01]  /*0090*/  IADD3 R6, P0, PT, R1, UR4, RZ ;  /* 0x0000000401067c10 */ /* 0x001fe2000ff1e0ff */
[----:B----4-:R-:W-:Y:S01]  /*00a0*/  IMAD.U32 R4, RZ, RZ, UR6 ;  /* 0x00000006ff047e24 */ /* 0x010fe2000f8e00ff */
[----:B------:R-:W-:-:S03]  /*00b0*/  MOV R5, UR7 ;  /* 0x0000000700057c02 */ /* 0x000fc60008000f00 */
[----:B-----5:R-:W-:Y:S01]  /*00c0*/  IMAD.X R7, RZ, RZ, UR5, P0 ;  /* 0x00000005ff077e24 */ /* 0x020fe200080e06ff */
[----:B-1----:R2:W-:Y:S07]  /*00d0*/  STL.64 [R1], R8 ;  /* 0x0000000801007387 */ /* 0x0025ee0000100a00 */
[----:B------:R-:W-:-:S07]  /*00e0*/  LEPC R20, `(.L_x_0) ;  /* 0x000000001014794e */ /* 0x000fce0000000000 */
[----:B--23--:R-:W-:Y:S05]  /*00f0*/  CALL.ABS.NOINC R2 ;  /* 0x0000000002007343 */ /* 0x00cfea0003c00000 */
.L_x_0:
[----:B------:R-:W-:Y:S05]  /*0100*/  EXIT ;  /* 0x000000000000794d */ /* 0x000fea0003800000 */
.L_x_1:
[----:B------:R-:W-:-:S00]  /*0110*/  BRA `(.L_x_1) ;  /* 0xfffffffc00fc7947 */ /* 0x000fc0000383ffff */
[----:B------:R-:W-:-:S00]  /*0120*/  NOP ;  /* 0x0000000000007918 */ /* 0x000fc00000000000 */
        /* <DEDUP_REMOVED lines=13> */
.L_x_2:


//--------------------- .nv.global.init           --------------------------
	.section	.nv.global.init,"aw",@progbits
.nv.global.init:
	.type		$str,@object
	.size		$str,(.L_0 - $str)
$str:
        /*0000*/ 	.byte	0x48, 0x65, 0x6c, 0x6c, 0x6f, 0x20, 0x49, 0x27, 0x6d, 0x20, 0x74, 0x68, 0x72, 0x65, 0x61, 0x64
        /*0010*/ 	.byte	0x20, 0x25, 0x69, 0x2c, 0x20, 0x6f, 0x6e, 0x20, 0x62, 0x6c, 0x6f, 0x63, 0x6b, 0x20, 0x25, 0x69
        /*0020*/ 	.byte	0x0a, 0x00
.L_0:


//--------------------- .nv.shared.reserved.0     --------------------------
	.section	.nv.shared.reserved.0,"aw",@nobits
	.weak		__nv_reservedSMEM_offset_0_alias
	.size		__nv_reservedSMEM_offset_0_alias, 0, 64
	.other		__nv_reservedSMEM_offset_0_alias,@"STO_CUDA_RESERVED_SHARED STV_DEFAULT"
__nv_reservedSMEM_offset_0_alias:
	.zero		0
	.zero		64


//--------------------- .nv.constant0._Z8sayhellov --------------------------
	.section	.nv.constant0._Z8sayhellov,"a",@progbits
	.sectionflags	@""
	.align	4
.nv.constant0._Z8sayhellov:
	.zero		896


//--------------------- SYMBOLS --------------------------

	.type		.nv.reservedSmem.offset0,@object
	.size		.nv.reservedSmem.offset0,0x4
	.type		vprintf,@function
